//
// Generated by NVIDIA NVVM Compiler
//
// Compiler Build ID: CL-36424714
// Cuda compilation tools, release 13.0, V13.0.88
// Based on NVVM 20.0.0
//

.version 9.0
.target sm_100
.address_size 64

	// .globl	_Z7computeiiPdPi
.extern .func  (.param .b32 func_retval0) vprintf
(
	.param .b64 vprintf_param_0,
	.param .b64 vprintf_param_1
)
;
.global .attribute(.managed) .align 4 .u32 edgecnt;
.global .attribute(.managed) .align 4 .u32 vertexcnt;
.global .attribute(.managed) .align 8 .f64 ans;
.global .align 1 .b8 $str[15] = {110, 111, 100, 101, 32, 58, 32, 37, 100, 44, 32, 37, 100, 10};

.visible .entry _Z7computeiiPdPi(
	.param .u32 _Z7computeiiPdPi_param_0,
	.param .u32 _Z7computeiiPdPi_param_1,
	.param .u64 .ptr .align 1 _Z7computeiiPdPi_param_2,
	.param .u64 .ptr .align 1 _Z7computeiiPdPi_param_3
)
{
	.local .align 8 .b8 	__local_depot0[8];
	.reg .b64 	%SP;
	.reg .b64 	%SPL;
	.reg .pred 	%p<5>;
	.reg .b32 	%r<25>;
	.reg .b64 	%rd<16>;
	.reg .b64 	%fd<3>;

	mov.u64 	%SPL, __local_depot0;
	cvta.local.u64 	%SP, %SPL;
	ld.param.u32 	%r9, [_Z7computeiiPdPi_param_0];
	ld.param.u32 	%r10, [_Z7computeiiPdPi_param_1];
	ld.param.u64 	%rd4, [_Z7computeiiPdPi_param_2];
	ld.param.u64 	%rd5, [_Z7computeiiPdPi_param_3];
	cvta.to.global.u64 	%rd1, %rd5;
	mov.u32 	%r11, %tid.x;
	mov.u32 	%r12, %ctaid.x;
	mov.u32 	%r13, %ntid.x;
	mad.lo.s32 	%r24, %r12, %r13, %r11;
	ld.global.u32 	%r23, [vertexcnt];
	setp.ge.s32 	%p1, %r24, %r23;
	@%p1 bra 	$L__BB0_5;
	add.u64 	%rd6, %SP, 0;
	add.u64 	%rd2, %SPL, 0;
	cvta.to.global.u64 	%rd3, %rd4;
	mov.u64 	%rd11, $str;
$L__BB0_2:
	div.s32 	%r5, %r24, %r23;
	mul.lo.s32 	%r14, %r5, %r23;
	sub.s32 	%r6, %r24, %r14;
	mad.lo.s32 	%r15, %r23, %r9, %r5;
	mul.wide.s32 	%rd7, %r15, 4;
	add.s64 	%rd8, %rd1, %rd7;
	ld.global.u32 	%r16, [%rd8];
	setp.eq.s32 	%p2, %r16, 1;
	@%p2 bra 	$L__BB0_4;
	mad.lo.s32 	%r17, %r23, %r10, %r6;
	mul.wide.s32 	%rd9, %r17, 4;
	add.s64 	%rd10, %rd1, %rd9;
	ld.global.u32 	%r18, [%rd10];
	setp.ne.s32 	%p3, %r18, 1;
	@%p3 bra 	$L__BB0_5;
$L__BB0_4:
	st.local.v2.u32 	[%rd2], {%r5, %r6};
	cvta.global.u64 	%rd12, %rd11;
	{ // callseq 0, 0
	.param .b64 param0;
	st.param.b64 	[param0], %rd12;
	.param .b64 param1;
	st.param.b64 	[param1], %rd6;
	.param .b32 retval0;
	call.uni (retval0), 
	vprintf, 
	(
	param0, 
	param1
	);
	ld.param.b32 	%r19, [retval0];
	} // callseq 0
	ld.global.u32 	%r21, [vertexcnt];
	mad.lo.s32 	%r22, %r21, %r5, %r6;
	mul.wide.s32 	%rd14, %r22, 8;
	add.s64 	%rd15, %rd3, %rd14;
	ld.global.f64 	%fd1, [%rd15];
	atom.global.add.f64 	%fd2, [ans], %fd1;
	add.s32 	%r24, %r24, 1;
	ld.global.u32 	%r23, [vertexcnt];
	setp.lt.s32 	%p4, %r24, %r23;
	@%p4 bra 	$L__BB0_2;
$L__BB0_5:
	ret;

}


// ===== COMPILED SASS (sm_100) =====

	.target	sm_100

	.elftype	@"ET_EXEC"


//--------------------- .note.nv.tkinfo           --------------------------
	.section	.note.nv.tkinfo,"",@"SHT_NOTE"
	.sectionflags	@"SHF_NOTE_NV_TKINFO"
	.tkinfo
        /*0018*/ 	.word	0x00000002
        /*0030*/ 	.string	""
        /*0030*/ 	.string	"ptxas"
        /*0030*/ 	.string	"Cuda compilation tools, release 13.0, V13.0.88"
        /*0030*/ 	.string	"Build cuda_13.0.r13.0/compiler.36424714_0"
        /*0030*/ 	.string	"-arch sm_100 -m 64 "



//--------------------- .note.nv.cuinfo           --------------------------
	.section	.note.nv.cuinfo,"",@"SHT_NOTE"
	.sectionflags	@"SHF_NOTE_NV_CUINFO"
        /*0018*/ 	.short	0x0002
        /*001a*/ 	.short	0x0064
        /*001c*/ 	.short	0x0082
	.zero		2


//--------------------- .nv.info                  --------------------------
	.section	.nv.info,"",@"SHT_CUDA_INFO"
	.align	4


	//----- nvinfo : EIATTR_REGCOUNT
	.align		4
        /*0000*/ 	.byte	0x04, 0x2f
        /*0002*/ 	.short	(.L_5 - .L_4)
	.align		4
.L_4:
        /*0004*/ 	.word	index@(_Z7computeiiPdPi)
        /*0008*/ 	.word	0x00000018


	//----- nvinfo : EIATTR_FRAME_SIZE
	.align		4
.L_5:
        /*000c*/ 	.byte	0x04, 0x11
        /*000e*/ 	.short	(.L_7 - .L_6)
	.align		4
.L_6:
        /*0010*/ 	.word	index@(_Z7computeiiPdPi)
        /*0014*/ 	.word	0x00000008


	//----- nvinfo : EIATTR_MIN_STACK_SIZE
	.align		4
.L_7:
        /*0018*/ 	.byte	0x04, 0x12
        /*001a*/ 	.short	(.L_9 - .L_8)
	.align		4
.L_8:
        /*001c*/ 	.word	index@(_Z7computeiiPdPi)
        /*0020*/ 	.word	0x00000008
.L_9:


//--------------------- .nv.compat                --------------------------
	.section	.nv.compat,"",@"SHT_CUDA_COMPAT_INFO"
	.align	4
        /*0000*/ 	.byte	0x02, 0x09, 0x00, 0x00, 0x02, 0x02, 0x01, 0x00, 0x02, 0x05, 0x05, 0x00, 0x03, 0x07, 0x01, 0x01
        /*0010*/ 	.byte	0x02, 0x03, 0x00, 0x00, 0x02, 0x06, 0x01, 0x00, 0x04, 0x0b, 0x08, 0x00, 0x09, 0x00, 0x00, 0x00
        /*0020*/ 	.byte	0x00, 0x00, 0x00, 0x00


//--------------------- .nv.info._Z7computeiiPdPi --------------------------
	.section	.nv.info._Z7computeiiPdPi,"",@"SHT_CUDA_INFO"
	.sectionflags	@""
	.align	4


	//----- nvinfo : EIATTR_CUDA_API_VERSION
	.align		4
        /*0000*/ 	.byte	0x04, 0x37
        /*0002*/ 	.short	(.L_11 - .L_10)
.L_10:
        /*0004*/ 	.word	0x00000082


	//----- nvinfo : EIATTR_KPARAM_INFO
	.align		4
.L_11:
        /*0008*/ 	.byte	0x04, 0x17
        /*000a*/ 	.short	(.L_13 - .L_12)
.L_12:
        /*000c*/ 	.word	0x00000000
        /*0010*/ 	.short	0x0003
        /*0012*/ 	.short	0x0010
        /*0014*/ 	.byte	0x00, 0xf5, 0x21, 0x00


	//----- nvinfo : EIATTR_KPARAM_INFO
	.align		4
.L_13:
        /*0018*/ 	.byte	0x04, 0x17
        /*001a*/ 	.short	(.L_15 - .L_14)
.L_14:
        /*001c*/ 	.word	0x00000000
        /*0020*/ 	.short	0x0002
        /*0022*/ 	.short	0x0008
        /*0024*/ 	.byte	0x00, 0xf5, 0x21, 0x00


	//----- nvinfo : EIATTR_KPARAM_INFO
	.align		4
.L_15:
        /*0028*/ 	.byte	0x04, 0x17
        /*002a*/ 	.short	(.L_17 - .L_16)
.L_16:
        /*002c*/ 	.word	0x00000000
        /*0030*/ 	.short	0x0001
        /*0032*/ 	.short	0x0004
        /*0034*/ 	.byte	0x00, 0xf0, 0x11, 0x00


	//----- nvinfo : EIATTR_KPARAM_INFO
	.align		4
.L_17:
        /*0038*/ 	.byte	0x04, 0x17
        /*003a*/ 	.short	(.L_19 - .L_18)
.L_18:
        /*003c*/ 	.word	0x00000000
        /*0040*/ 	.short	0x0000
        /*0042*/ 	.short	0x0000
        /*0044*/ 	.byte	0x00, 0xf0, 0x11, 0x00


	//----- nvinfo : EIATTR_SPARSE_MMA_MASK
	.align		4
.L_19:
        /*0048*/ 	.byte	0x03, 0x50
        /*004a*/ 	.short	0x0000


	//----- nvinfo : EIATTR_MAXREG_COUNT
	.align		4
        /*004c*/ 	.byte	0x03, 0x1b
        /*004e*/ 	.short	0x00ff


	//----- nvinfo : EIATTR_EXTERNS
	.align		4
        /*0050*/ 	.byte	0x04, 0x0f
        /*0052*/ 	.short	(.L_21 - .L_20)


	//   ....[0]....
	.align		4
.L_20:
        /*0054*/ 	.word	index@(vprintf)


	//----- nvinfo : EIATTR_MERCURY_ISA_VERSION
	.align		4
.L_21:
        /*0058*/ 	.byte	0x03, 0x5f
        /*005a*/ 	.short	0x0101


	//----- nvinfo : EIATTR_VRC_CTA_INIT_COUNT
	.align		4
        /*005c*/ 	.byte	0x02, 0x4a
	.zero		1
	.zero		1


	//----- nvinfo : EIATTR_SYSCALL_OFFSETS
	.align		4
        /*0060*/ 	.byte	0x04, 0x46
        /*0062*/ 	.short	(.L_23 - .L_22)


	//   ....[0]....
.L_22:
        /*0064*/ 	.word	0x00000420


	//----- nvinfo : EIATTR_EXIT_INSTR_OFFSETS
	.align		4
.L_23:
        /*0068*/ 	.byte	0x04, 0x1c
        /*006a*/ 	.short	(.L_25 - .L_24)


	//   ....[0]....
.L_24:
        /*006c*/ 	.word	0x000000e0


	//   ....[1]....
        /*0070*/ 	.word	0x00000370


	//   ....[2]....
        /*0074*/ 	.word	0x000004f0


	//----- nvinfo : EIATTR_CRS_STACK_SIZE
	.align		4
.L_25:
        /*0078*/ 	.byte	0x04, 0x1e
        /*007a*/ 	.short	(.L_27 - .L_26)
.L_26:
        /*007c*/ 	.word	0x00000000


	//----- nvinfo : EIATTR_CBANK_PARAM_SIZE
	.align		4
.L_27:
        /*0080*/ 	.byte	0x03, 0x19
        /*0082*/ 	.short	0x0018


	//----- nvinfo : EIATTR_PARAM_CBANK
	.align		4
        /*0084*/ 	.byte	0x04, 0x0a
        /*0086*/ 	.short	(.L_29 - .L_28)
	.align		4
.L_28:
        /*0088*/ 	.word	index@(.nv.constant0._Z7computeiiPdPi)
        /*008c*/ 	.short	0x0380
        /*008e*/ 	.short	0x0018


	//----- nvinfo : EIATTR_SW_WAR
	.align		4
.L_29:
        /*0090*/ 	.byte	0x04, 0x36
        /*0092*/ 	.short	(.L_31 - .L_30)
.L_30:
        /*0094*/ 	.word	0x00000008
.L_31:


//--------------------- .nv.callgraph             --------------------------
	.section	.nv.callgraph,"",@"SHT_CUDA_CALLGRAPH"
	.align	4
	.sectionentsize	8
	.align		4
        /*0000*/ 	.word	0x00000000
	.align		4
        /*0004*/ 	.word	0xffffffff
	.align		4
        /*0008*/ 	.word	index@(_Z7computeiiPdPi)
	.align		4
        /*000c*/ 	.word	index@(vprintf)
	.align		4
        /*0010*/ 	.word	0x00000000
	.align		4
        /*0014*/ 	.word	0xfffffffe
	.align		4
        /*0018*/ 	.word	0x00000000
	.align		4
        /*001c*/ 	.word	0xfffffffd
	.align		4
        /*0020*/ 	.word	0x00000000
	.align		4
        /*0024*/ 	.word	0xfffffffc


//--------------------- .nv.constant4             --------------------------
	.section	.nv.constant4,"a",@progbits
	.align	8
	.align		8
.nv.constant4:
        /*0000*/ 	.dword	vprintf
	.align		8
        /*0008*/ 	.dword	edgecnt
	.align		8
        /*0010*/ 	.dword	vertexcnt
	.align		8
        /*0018*/ 	.dword	ans
	.align		8
        /*0020*/ 	.dword	$str


//--------------------- .text._Z7computeiiPdPi    --------------------------
	.section	.text._Z7computeiiPdPi,"ax",@progbits
	.align	128
        .global         _Z7computeiiPdPi
        .type           _Z7computeiiPdPi,@function
        .size           _Z7computeiiPdPi,(.L_x_5 - _Z7computeiiPdPi)
        .other          _Z7computeiiPdPi,@"STO_CUDA_ENTRY STV_DEFAULT"
_Z7computeiiPdPi:
.text._Z7computeiiPdPi:
[----:B------:R-:W0:Y:S08]  /*0000*/  LDC R1, c[0x0][0x37c] ;  /* 0x0000df00ff017b82 */ /* 0x000e300000000800 */
[----:B------:R-:W1:Y:S01]  /*0010*/  LDC.64 R4, c[0x4][0x10] ;  /* 0x01000400ff047b82 */ /* 0x000e620000000a00 */
[----:B------:R-:W1:Y:S01]  /*0020*/  LDCU.64 UR36, c[0x0][0x358] ;  /* 0x00006b00ff2477ac */ /* 0x000e620008000a00 */
[----:B0-----:R-:W-:Y:S01]  /*0030*/  VIADD R1, R1, 0xfffffff8 ;  /* 0xfffffff801017836 */ /* 0x001fe20000000000 */
[----:B-1----:R-:W2:Y:S01]  /*0040*/  LDG.E R0, desc[UR36][R4.64] ;  /* 0x0000002404007981 */ /* 0x002ea2000c1e1900 */
[----:B------:R-:W0:Y:S04]  /*0050*/  LDCU UR5, c[0x0][0x2fc] ;  /* 0x00005f80ff0577ac */ /* 0x000e280008000800 */
[----:B------:R-:W1:Y:S01]  /*0060*/  S2UR UR6, SR_CTAID.X ;  /* 0x00000000000679c3 */ /* 0x000e620000002500 */
[----:B------:R-:W1:Y:S01]  /*0070*/  S2R R19, SR_TID.X ;  /* 0x0000000000137919 */ /* 0x000e620000002100 */
[----:B------:R-:W3:Y:S06]  /*0080*/  LDCU UR4, c[0x0][0x2f8] ;  /* 0x00005f00ff0477ac */ /* 0x000eec0008000800 */
[----:B------:R-:W1:Y:S02]  /*0090*/  LDC R2, c[0x0][0x360] ;  /* 0x0000d800ff027b82 */ /* 0x000e640000000800 */
[----:B-1----:R-:W-:Y:S01]  /*00a0*/  IMAD R19, R2, UR6, R19 ;  /* 0x0000000602137c24 */ /* 0x002fe2000f8e0213 */
[----:B---3--:R-:W-:-:S05]  /*00b0*/  IADD3 R2, P1, PT, R1, UR4, RZ ;  /* 0x0000000401027c10 */ /* 0x008fca000ff3e0ff */
[----:B0-----:R-:W-:Y:S01]  /*00c0*/  IMAD.X R18, RZ, RZ, UR5, P1 ;  /* 0x00000005ff127e24 */ /* 0x001fe200088e06ff */
[----:B--2---:R-:W-:-:S13]  /*00d0*/  ISETP.GE.AND P0, PT, R19, R0, PT ;  /* 0x000000001300720c */ /* 0x004fda0003f06270 */
[----:B------:R-:W-:Y:S05]  /*00e0*/  @P0 EXIT ;  /* 0x000000000000094d */ /* 0x000fea0003800000 */
[----:B------:R-:W0:Y:S01]  /*00f0*/  LDCU UR38, c[0x0][0x380] ;  /* 0x00007000ff2677ac */ /* 0x000e220008000800 */
[----:B------:R-:W1:Y:S02]  /*0100*/  LDCU UR39, c[0x0][0x384] ;  /* 0x00007080ff2777ac */ /* 0x000e640008000800 */
.L_x_3:
[-C--:B------:R-:W-:Y:S02]  /*0110*/  IABS R6, R0.reuse ;  /* 0x0000000000067213 */ /* 0x080fe40000000000 */
[----:B------:R-:W-:Y:S02]  /*0120*/  IABS R8, R19 ;  /* 0x0000001300087213 */ /* 0x000fe40000000000 */
[----:B------:R-:W2:Y:S01]  /*0130*/  I2F.RP R3, R6 ;  /* 0x0000000600037306 */ /* 0x000ea20000209400 */
[----:B------:R-:W-:-:S07]  /*0140*/  IABS R9, R0 ;  /* 0x0000000000097213 */ /* 0x000fce0000000000 */
[----:B--2---:R-:W2:Y:S02]  /*0150*/  MUFU.RCP R3, R3 ;  /* 0x0000000300037308 */ /* 0x004ea40000001000 */
[----:B--2---:R-:W-:Y:S02]  /*0160*/  IADD3 R4, PT, PT, R3, 0xffffffe, RZ ;  /* 0x0ffffffe03047810 */ /* 0x004fe40007ffe0ff */
[----:B------:R-:W-:-:S04]  /*0170*/  IADD3 R3, PT, PT, RZ, -R9, RZ ;  /* 0x80000009ff037210 */ /* 0x000fc80007ffe0ff */
[----:B------:R2:W3:Y:S02]  /*0180*/  F2I.FTZ.U32.TRUNC.NTZ R5, R4 ;  /* 0x0000000400057305 */ /* 0x0004e4000021f000 */
[----:B--2---:R-:W-:Y:S02]  /*0190*/  IMAD.MOV.U32 R4, RZ, RZ, RZ ;  /* 0x000000ffff047224 */ /* 0x004fe400078e00ff */
[----:B---3--:R-:W-:-:S04]  /*01a0*/  IMAD.MOV R7, RZ, RZ, -R5 ;  /* 0x000000ffff077224 */ /* 0x008fc800078e0a05 */
[----:B------:R-:W-:-:S04]  /*01b0*/  IMAD R7, R7, R6, RZ ;  /* 0x0000000607077224 */ /* 0x000fc800078e02ff */
[----:B------:R-:W-:-:S06]  /*01c0*/  IMAD.HI.U32 R5, R5, R7, R4 ;  /* 0x0000000705057227 */ /* 0x000fcc00078e0004 */
[----:B------:R-:W-:-:S04]  /*01d0*/  IMAD.HI.U32 R16, R5, R8, RZ ;  /* 0x0000000805107227 */ /* 0x000fc800078e00ff */
[----:B------:R-:W-:-:S05]  /*01e0*/  IMAD R3, R16, R3, R8 ;  /* 0x0000000310037224 */ /* 0x000fca00078e0208 */
[----:B------:R-:W-:-:S13]  /*01f0*/  ISETP.GT.U32.AND P2, PT, R6, R3, PT ;  /* 0x000000030600720c */ /* 0x000fda0003f44070 */
[----:B------:R-:W-:Y:S01]  /*0200*/  @!P2 IMAD.IADD R3, R3, 0x1, -R6 ;  /* 0x000000010303a824 */ /* 0x000fe200078e0a06 */
[----:B------:R-:W-:Y:S02]  /*0210*/  @!P2 IADD3 R16, PT, PT, R16, 0x1, RZ ;  /* 0x000000011010a810 */ /* 0x000fe40007ffe0ff */
[----:B------:R-:W-:Y:S02]  /*0220*/  ISETP.NE.AND P2, PT, R0, RZ, PT ;  /* 0x000000ff0000720c */ /* 0x000fe40003f45270 */
[----:B------:R-:W-:Y:S02]  /*0230*/  ISETP.GE.U32.AND P0, PT, R3, R6, PT ;  /* 0x000000060300720c */ /* 0x000fe40003f06070 */
[----:B------:R-:W-:Y:S01]  /*0240*/  LOP3.LUT R3, R19, R0, RZ, 0x3c, !PT ;  /* 0x0000000013037212 */ /* 0x000fe200078e3cff */
[----:B------:R-:W2:Y:S03]  /*0250*/  LDC.64 R6, c[0x0][0x390] ;  /* 0x0000e400ff067b82 */ /* 0x000ea60000000a00 */
[----:B------:R-:W-:-:S07]  /*0260*/  ISETP.GE.AND P1, PT, R3, RZ, PT ;  /* 0x000000ff0300720c */ /* 0x000fce0003f26270 */
[----:B------:R-:W-:-:S06]  /*0270*/  @P0 VIADD R16, R16, 0x1 ;  /* 0x0000000110100836 */ /* 0x000fcc0000000000 */
[----:B------:R-:W-:Y:S02]  /*0280*/  @!P1 IADD3 R16, PT, PT, -R16, RZ, RZ ;  /* 0x000000ff10109210 */ /* 0x000fe40007ffe1ff */
[----:B------:R-:W-:-:S05]  /*0290*/  @!P2 LOP3.LUT R16, RZ, R0, RZ, 0x33, !PT ;  /* 0x00000000ff10a212 */ /* 0x000fca00078e33ff */
[----:B0-----:R-:W-:-:S04]  /*02a0*/  IMAD R5, R0, UR38, R16 ;  /* 0x0000002600057c24 */ /* 0x001fc8000f8e0210 */
[----:B--2---:R-:W-:-:S06]  /*02b0*/  IMAD.WIDE R4, R5, 0x4, R6 ;  /* 0x0000000405047825 */ /* 0x004fcc00078e0206 */
[----:B------:R-:W2:Y:S01]  /*02c0*/  LDG.E R4, desc[UR36][R4.64] ;  /* 0x0000002404047981 */ /* 0x000ea2000c1e1900 */
[----:B------:R-:W-:Y:S01]  /*02d0*/  IMAD.MOV R17, RZ, RZ, -R16 ;  /* 0x000000ffff117224 */ /* 0x000fe200078e0a10 */
[----:B------:R-:W-:Y:S05]  /*02e0*/  YIELD ;  /* 0x0000000000007946 */ /* 0x000fea0003800000 */
[----:B------:R-:W-:Y:S01]  /*02f0*/  BSSY.RECONVERGENT B0, `(.L_x_0) ;  /* 0x0000009000007945 */ /* 0x000fe20003800200 */
[----:B------:R-:W-:Y:S01]  /*0300*/  IMAD R17, R0, R17, R19 ;  /* 0x0000001100117224 */ /* 0x000fe200078e0213 */
[----:B--2---:R-:W-:-:S13]  /*0310*/  ISETP.NE.AND P0, PT, R4, 0x1, PT ;  /* 0x000000010400780c */ /* 0x004fda0003f05270 */
[----:B------:R-:W-:Y:S05]  /*0320*/  @!P0 BRA `(.L_x_1) ;  /* 0x0000000000148947 */ /* 0x000fea0003800000 */
[----:B-1----:R-:W-:-:S04]  /*0330*/  IMAD R5, R0, UR39, R17 ;  /* 0x0000002700057c24 */ /* 0x002fc8000f8e0211 */
[----:B------:R-:W-:-:S06]  /*0340*/  IMAD.WIDE R4, R5, 0x4, R6 ;  /* 0x0000000405047825 */ /* 0x000fcc00078e0206 */
[----:B------:R-:W2:Y:S02]  /*0350*/  LDG.E R4, desc[UR36][R4.64] ;  /* 0x0000002404047981 */ /* 0x000ea4000c1e1900 */
[----:B--2---:R-:W-:-:S13]  /*0360*/  ISETP.NE.AND P0, PT, R4, 0x1, PT ;  /* 0x000000010400780c */ /* 0x004fda0003f05270 */
[----:B------:R-:W-:Y:S05]  /*0370*/  @P0 EXIT ;  /* 0x000000000000094d */ /* 0x000fea0003800000 */
.L_x_1:
[----:B-1----:R-:W-:Y:S05]  /*0380*/  BSYNC.RECONVERGENT B0 ;  /* 0x0000000000007941 */ /* 0x002fea0003800200 */
.L_x_0:
[----:B------:R-:W-:Y:S01]  /*0390*/  MOV R0, 0x0 ;  /* 0x0000000000007802 */ /* 0x000fe20000000f00 */
[----:B------:R0:W-:Y:S01]  /*03a0*/  STL.64 [R1], R16 ;  /* 0x0000001001007387 */ /* 0x0001e20000100a00 */
[----:B------:R-:W1:Y:S01]  /*03b0*/  LDCU.64 UR4, c[0x4][0x20] ;  /* 0x01000400ff0477ac */ /* 0x000e620008000a00 */
[----:B------:R-:W-:Y:S01]  /*03c0*/  MOV R6, R2 ;  /* 0x0000000200067202 */ /* 0x000fe20000000f00 */
[----:B------:R0:W2:Y:S01]  /*03d0*/  LDC.64 R8, c[0x4][R0] ;  /* 0x0100000000087b82 */ /* 0x0000a20000000a00 */
[----:B------:R-:W-:Y:S01]  /*03e0*/  IMAD.MOV.U32 R7, RZ, RZ, R18 ;  /* 0x000000ffff077224 */ /* 0x000fe200078e0012 */
[----:B-1----:R-:W-:Y:S01]  /*03f0*/  MOV R4, UR4 ;  /* 0x0000000400047c02 */ /* 0x002fe20008000f00 */
[----:B0-----:R-:W-:-:S07]  /*0400*/  IMAD.U32 R5, RZ, RZ, UR5 ;  /* 0x00000005ff057e24 */ /* 0x001fce000f8e00ff */
[----:B------:R-:W-:-:S07]  /*0410*/  LEPC R20, `(.L_x_2) ;  /* 0x000000001014794e */ /* 0x000fce0000000000 */
[----:B--2---:R-:W-:Y:S05]  /*0420*/  CALL.ABS.NOINC R8 ;  /* 0x0000000008007343 */ /* 0x004fea0003c00000 */
.L_x_2:
[----:B------:R-:W0:Y:S08]  /*0430*/  LDC.64 R8, c[0x4][0x10] ;  /* 0x01000400ff087b82 */ /* 0x000e300000000a00 */
[----:B------:R-:W1:Y:S01]  /*0440*/  LDC.64 R4, c[0x0][0x388] ;  /* 0x0000e200ff047b82 */ /* 0x000e620000000a00 */
[----:B0-----:R-:W2:Y:S07]  /*0450*/  LDG.E R0, desc[UR36][R8.64] ;  /* 0x0000002408007981 */ /* 0x001eae000c1e1900 */
[----:B------:R-:W0:Y:S01]  /*0460*/  LDC.64 R6, c[0x4][0x18] ;  /* 0x01000600ff067b82 */ /* 0x000e220000000a00 */
[----:B--2---:R-:W-:-:S04]  /*0470*/  IMAD R17, R16, R0, R17 ;  /* 0x0000000010117224 */ /* 0x004fc800078e0211 */
[----:B-1----:R-:W-:-:S06]  /*0480*/  IMAD.WIDE R4, R17, 0x8, R4 ;  /* 0x0000000811047825 */ /* 0x002fcc00078e0204 */
[----:B------:R-:W0:Y:S01]  /*0490*/  LDG.E.64 R4, desc[UR36][R4.64] ;  /* 0x0000002404047981 */ /* 0x000e22000c1e1b00 */
[----:B------:R-:W-:-:S03]  /*04a0*/  IADD3 R19, PT, PT, R19, 0x1, RZ ;  /* 0x0000000113137810 */ /* 0x000fc60007ffe0ff */
[----:B0-----:R2:W-:Y:S04]  /*04b0*/  REDG.E.ADD.F64.RN.STRONG.GPU desc[UR36][R6.64], R4 ;  /* 0x00000004060079a6 */ /* 0x0015e8000c12ff24 */
[----:B------:R-:W3:Y:S02]  /*04c0*/  LDG.E R0, desc[UR36][R8.64] ;  /* 0x0000002408007981 */ /* 0x000ee4000c1e1900 */
[----:B---3--:R-:W-:-:S13]  /*04d0*/  ISETP.GE.AND P0, PT, R19, R0, PT ;  /* 0x000000001300720c */ /* 0x008fda0003f06270 */
[----:B--2---:R-:W-:Y:S05]  /*04e0*/  @!P0 BRA `(.L_x_3) ;  /* 0xfffffffc00088947 */ /* 0x004fea000383ffff */
[----:B------:R-:W-:Y:S05]  /*04f0*/  EXIT ;  /* 0x000000000000794d */ /* 0x000fea0003800000 */
.L_x_4:
[----:B------:R-:W-:-:S00]  /*0500*/  BRA `(.L_x_4) ;  /* 0xfffffffc00fc7947 */ /* 0x000fc0000383ffff */
[----:B------:R-:W-:-:S00]  /*0510*/  NOP ;  /* 0x0000000000007918 */ /* 0x000fc00000000000 */
        /* <DEDUP_REMOVED lines=14> */
.L_x_5:


//--------------------- .nv.global.init           --------------------------
	.section	.nv.global.init,"aw",@progbits
.nv.global.init:
	.type		$str,@object
	.size		$str,(.L_3 - $str)
$str:
        /*0000*/ 	.byte	0x6e, 0x6f, 0x64, 0x65, 0x20, 0x3a, 0x20, 0x25, 0x64, 0x2c, 0x20, 0x25, 0x64, 0x0a, 0x00
.L_3:


//--------------------- .nv.shared.reserved.0     --------------------------
	.section	.nv.shared.reserved.0,"aw",@nobits
	.weak		__nv_reservedSMEM_offset_0_alias
	.size		__nv_reservedSMEM_offset_0_alias, 0, 64
	.other		__nv_reservedSMEM_offset_0_alias,@"STO_CUDA_RESERVED_SHARED STV_DEFAULT"
__nv_reservedSMEM_offset_0_alias:
	.zero		0
	.zero		64


//--------------------- .nv.global                --------------------------
	.section	.nv.global,"aw",@nobits
	.align	8
.nv.global:
	.type		ans,@object
	.size		ans,(edgecnt - ans)
	.other		ans,@"STV_DEFAULT STO_CUDA_MANAGED"
ans:
	.zero		8
	.type		edgecnt,@object
	.size		edgecnt,(vertexcnt - edgecnt)
	.other		edgecnt,@"STV_DEFAULT STO_CUDA_MANAGED"
edgecnt:
	.zero		4
	.type		vertexcnt,@object
	.size		vertexcnt,(.L_1 - vertexcnt)
	.other		vertexcnt,@"STV_DEFAULT STO_CUDA_MANAGED"
vertexcnt:
	.zero		4
.L_1:


//--------------------- .nv.constant0._Z7computeiiPdPi --------------------------
	.section	.nv.constant0._Z7computeiiPdPi,"a",@progbits
	.sectionflags	@""
	.align	4
.nv.constant0._Z7computeiiPdPi:
	.zero		920


//--------------------- SYMBOLS --------------------------

	.type		.nv.reservedSmem.offset0,@object
	.size		.nv.reservedSmem.offset0,0x4
	.type		vprintf,@function
